	.headerflags	@"EF_CUDA_TEXMODE_UNIFIED EF_CUDA_64BIT_ADDRESS EF_CUDA_ACCELERATORS EF_CUDA_SM90 EF_CUDA_VIRTUAL_SM(EF_CUDA_SM90)"
	.elftype	@"ET_EXEC"


//--------------------- .nv.info                  --------------------------
	.section	.nv.info,"",@"SHT_CUDA_INFO"
	.align	4


	//----- nvinfo : EIATTR_REGCOUNT
	.align		4
        /*0000*/ 	.byte	0x04, 0x2f
        /*0002*/ 	.short	(.L_7 - .L_6)
	.align		4
.L_6:
        /*0004*/ 	.word	index@(triton_poi_fused_index_0)
        /*0008*/ 	.word	0x0000001c


	//----- nvinfo : EIATTR_MIN_STACK_SIZE
	.align		4
.L_7:
        /*000c*/ 	.byte	0x04, 0x12
        /*000e*/ 	.short	(.L_9 - .L_8)
	.align		4
.L_8:
        /*0010*/ 	.word	index@($__internal_0_$__cuda_sm20_dsqrt_rn_f64_mediumpath_v1)
        /*0014*/ 	.word	0x00000000


	//----- nvinfo : EIATTR_FRAME_SIZE
	.align		4
.L_9:
        /*0018*/ 	.byte	0x04, 0x11
        /*001a*/ 	.short	(.L_11 - .L_10)
	.align		4
.L_10:
        /*001c*/ 	.word	index@($__internal_0_$__cuda_sm20_dsqrt_rn_f64_mediumpath_v1)
        /*0020*/ 	.word	0x00000000


	//----- nvinfo : EIATTR_MIN_STACK_SIZE
	.align		4
.L_11:
        /*0024*/ 	.byte	0x04, 0x12
        /*0026*/ 	.short	(.L_13 - .L_12)
	.align		4
.L_12:
        /*0028*/ 	.word	index@(triton_poi_fused_index_0)
        /*002c*/ 	.word	0x00000000


	//----- nvinfo : EIATTR_FRAME_SIZE
	.align		4
.L_13:
        /*0030*/ 	.byte	0x04, 0x11
        /*0032*/ 	.short	(.L_15 - .L_14)
	.align		4
.L_14:
        /*0034*/ 	.word	index@(triton_poi_fused_index_0)
        /*0038*/ 	.word	0x00000000


	//----- nvinfo : EIATTR_MIN_STACK_SIZE
	.align		4
.L_15:
        /*003c*/ 	.byte	0x04, 0x12
        /*003e*/ 	.short	(.L_17 - .L_16)
	.align		4
.L_16:
        /*0040*/ 	.word	index@(triton_poi_fused_index_0)
        /*0044*/ 	.word	0x00000000
.L_17:


//--------------------- .nv.info.triton_poi_fused_index_0 --------------------------
	.section	.nv.info.triton_poi_fused_index_0,"",@"SHT_CUDA_INFO"
	.sectionflags	@""
	.align	4


	//----- nvinfo : EIATTR_CUDA_API_VERSION
	.align		4
        /*0000*/ 	.byte	0x04, 0x37
        /*0002*/ 	.short	(.L_19 - .L_18)
.L_18:
        /*0004*/ 	.word	0x0000007c


	//----- nvinfo : EIATTR_KPARAM_INFO
	.align		4
.L_19:
        /*0008*/ 	.byte	0x04, 0x17
        /*000a*/ 	.short	(.L_21 - .L_20)
.L_20:
        /*000c*/ 	.word	0x00000000
        /*0010*/ 	.short	0x0002
        /*0012*/ 	.short	0x0010
        /*0014*/ 	.byte	0x00, 0xf0, 0x11, 0x00


	//----- nvinfo : EIATTR_KPARAM_INFO
	.align		4
.L_21:
        /*0018*/ 	.byte	0x04, 0x17
        /*001a*/ 	.short	(.L_23 - .L_22)
.L_22:
        /*001c*/ 	.word	0x00000000
        /*0020*/ 	.short	0x0001
        /*0022*/ 	.short	0x0008
        /*0024*/ 	.byte	0x00, 0xf4, 0x21, 0x00


	//----- nvinfo : EIATTR_KPARAM_INFO
	.align		4
.L_23:
        /*0028*/ 	.byte	0x04, 0x17
        /*002a*/ 	.short	(.L_25 - .L_24)
.L_24:
        /*002c*/ 	.word	0x00000000
        /*0030*/ 	.short	0x0000
        /*0032*/ 	.short	0x0000
        /*0034*/ 	.byte	0x00, 0xf4, 0x21, 0x00


	//----- nvinfo : EIATTR_SPARSE_MMA_MASK
	.align		4
.L_25:
        /*0038*/ 	.byte	0x03, 0x50
        /*003a*/ 	.short	0x8000


	//----- nvinfo : EIATTR_MAXREG_COUNT
	.align		4
        /*003c*/ 	.byte	0x03, 0x1b
        /*003e*/ 	.short	0x00ff


	//----- nvinfo : EIATTR_EXTERNS
	.align		4
        /*0040*/ 	.byte	0x04, 0x0f
        /*0042*/ 	.short	(.L_27 - .L_26)


	//   ....[0]....
	.align		4
.L_26:
        /*0044*/ 	.word	index@(__assertfail)


	//----- nvinfo : EIATTR_SYSCALL_OFFSETS
	.align		4
.L_27:
        /*0048*/ 	.byte	0x04, 0x46
        /*004a*/ 	.short	(.L_29 - .L_28)


	//   ....[0]....
.L_28:
        /*004c*/ 	.word	0x00000400


	//   ....[1]....
        /*0050*/ 	.word	0x00000830


	//----- nvinfo : EIATTR_EXIT_INSTR_OFFSETS
	.align		4
.L_29:
        /*0054*/ 	.byte	0x04, 0x1c
        /*0056*/ 	.short	(.L_31 - .L_30)


	//   ....[0]....
.L_30:
        /*0058*/ 	.word	0x00000970


	//   ....[1]....
        /*005c*/ 	.word	0x000009c0


	//----- nvinfo : EIATTR_REQNTID
	.align		4
.L_31:
        /*0060*/ 	.byte	0x04, 0x10
        /*0062*/ 	.short	(.L_33 - .L_32)
.L_32:
        /*0064*/ 	.word	0x00000080
        /*0068*/ 	.word	0x00000001
        /*006c*/ 	.word	0x00000001


	//----- nvinfo : EIATTR_CRS_STACK_SIZE
	.align		4
.L_33:
        /*0070*/ 	.byte	0x04, 0x1e
        /*0072*/ 	.short	(.L_35 - .L_34)
.L_34:
        /*0074*/ 	.word	0x00000000


	//----- nvinfo : EIATTR_CBANK_PARAM_SIZE
	.align		4
.L_35:
        /*0078*/ 	.byte	0x03, 0x19
        /*007a*/ 	.short	0x0014


	//----- nvinfo : EIATTR_PARAM_CBANK
	.align		4
        /*007c*/ 	.byte	0x04, 0x0a
        /*007e*/ 	.short	(.L_37 - .L_36)
	.align		4
.L_36:
        /*0080*/ 	.word	index@(.nv.constant0.triton_poi_fused_index_0)
        /*0084*/ 	.short	0x0210
        /*0086*/ 	.short	0x0014


	//----- nvinfo : EIATTR_SW_WAR
	.align		4
.L_37:
        /*0088*/ 	.byte	0x04, 0x36
        /*008a*/ 	.short	(.L_39 - .L_38)
.L_38:
        /*008c*/ 	.word	0x00000008
.L_39:


//--------------------- .nv.callgraph             --------------------------
	.section	.nv.callgraph,"",@"SHT_CUDA_CALLGRAPH"
	.align	4
	.sectionentsize	8
	.align		4
        /*0000*/ 	.word	0x00000000
	.align		4
        /*0004*/ 	.word	0xffffffff
	.align		4
        /*0008*/ 	.word	index@(triton_poi_fused_index_0)
	.align		4
        /*000c*/ 	.word	index@(__assertfail)
	.align		4
        /*0010*/ 	.word	0x00000000
	.align		4
        /*0014*/ 	.word	0xfffffffe
	.align		4
        /*0018*/ 	.word	0x00000000
	.align		4
        /*001c*/ 	.word	0xfffffffd
	.align		4
        /*0020*/ 	.word	0x00000000
	.align		4
        /*0024*/ 	.word	0xfffffffc


//--------------------- .nv.constant4             --------------------------
	.section	.nv.constant4,"a",@progbits
	.align	8
	.align		8
.nv.constant4:
        /*0000*/ 	.dword	__assertfail
	.align		8
        /*0008*/ 	.dword	assertFunc_1
	.align		8
        /*0010*/ 	.dword	assertFile_1
	.align		8
        /*0018*/ 	.dword	assertMessage_1
	.align		8
        /*0020*/ 	.dword	assertFunc_0
	.align		8
        /*0028*/ 	.dword	assertFile_0
	.align		8
        /*0030*/ 	.dword	assertMessage_0


//--------------------- .text.triton_poi_fused_index_0 --------------------------
	.section	.text.triton_poi_fused_index_0,"ax",@progbits
	.sectionflags	@"SHF_BARRIERS=1"
	.align	128
        .global         triton_poi_fused_index_0
        .type           triton_poi_fused_index_0,@function
        .size           triton_poi_fused_index_0,(.L_x_13 - triton_poi_fused_index_0)
        .other          triton_poi_fused_index_0,@"STO_CUDA_ENTRY STV_DEFAULT"
triton_poi_fused_index_0:
.text.triton_poi_fused_index_0:
[----:B------:R-:W0:Y:S02]  /*0000*/  LDC R1, c[0x0][0x28] ;  /* 0x00000a00ff017b82 */ /* 0x000e240000000800 */
[----:B------:R-:W1:Y:S01]  /*0010*/  S2R R19, SR_TID.X ;  /* 0x0000000000137919 */ /* 0x000e620000002100 */
[----:B------:R-:W-:Y:S01]  /*0020*/  IMAD.MOV.U32 R8, RZ, RZ, 0x0 ;  /* 0x00000000ff087424 */ /* 0x000fe200078e00ff */
[----:B------:R-:W-:Y:S01]  /*0030*/  MOV R6, 0x0 ;  /* 0x0000000000067802 */ /* 0x000fe20000000f00 */
[----:B------:R-:W-:Y:S01]  /*0040*/  IMAD.MOV.U32 R9, RZ, RZ, 0x40000000 ;  /* 0x40000000ff097424 */ /* 0x000fe200078e00ff */
[----:B------:R-:W2:Y:S01]  /*0050*/  S2R R0, SR_CTAID.X ;  /* 0x0000000000007919 */ /* 0x000ea20000002500 */
[----:B------:R-:W-:Y:S01]  /*0060*/  IMAD.MOV.U32 R7, RZ, RZ, 0x3fd80000 ;  /* 0x3fd80000ff077424 */ /* 0x000fe200078e00ff */
[----:B------:R-:W-:Y:S01]  /*0070*/  BSSY B0, `(.L_x_0) ;  /* 0x000001f000007945 */ /* 0x000fe20003800000 */
[----:B-1----:R-:W-:-:S05]  /*0080*/  LOP3.LUT R19, R19, 0x7f, RZ, 0xc0, !PT ;  /* 0x0000007f13137812 */ /* 0x002fca00078ec0ff */
[----:B--2---:R-:W-:-:S04]  /*0090*/  IMAD R19, R0, 0x80, R19 ;  /* 0x0000008000137824 */ /* 0x004fc800078e0213 */
[C---:B------:R-:W-:Y:S01]  /*00a0*/  IMAD.HI R18, R19.reuse, 0x2aaaaaab, RZ ;  /* 0x2aaaaaab13127827 */ /* 0x040fe200078e02ff */
[----:B------:R-:W-:-:S04]  /*00b0*/  ISETP.GT.AND P0, PT, R19, 0x5f, PT ;  /* 0x0000005f1300780c */ /* 0x000fc80003f04270 */
[----:B------:R-:W-:-:S05]  /*00c0*/  LEA.HI R18, R18, R18, RZ, 0x1 ;  /* 0x0000001212127211 */ /* 0x000fca00078f08ff */
[----:B------:R-:W-:-:S04]  /*00d0*/  IMAD R22, R18, -0x6, R19 ;  /* 0xfffffffa12167824 */ /* 0x000fc800078e0213 */
[----:B------:R-:W1:Y:S02]  /*00e0*/  I2F.F64 R16, R22 ;  /* 0x0000001600107312 */ /* 0x000e640000201c00 */
[----:B-1----:R-:W-:-:S06]  /*00f0*/  DFMA R8, R16, -R8, 12.25 ;  /* 0x402880001008742b */ /* 0x002fcc0000000808 */
[----:B------:R-:W1:Y:S04]  /*0100*/  MUFU.RSQ64H R5, R9 ;  /* 0x0000000900057308 */ /* 0x000e680000001c00 */
[----:B------:R-:W-:-:S05]  /*0110*/  VIADD R4, R9, 0xfcb00000 ;  /* 0xfcb0000009047836 */ /* 0x000fca0000000000 */
[----:B------:R-:W-:Y:S01]  /*0120*/  ISETP.GE.U32.AND P1, PT, R4, 0x7ca00000, PT ;  /* 0x7ca000000400780c */ /* 0x000fe20003f26070 */
[----:B-1----:R-:W-:-:S08]  /*0130*/  DMUL R2, R4, R4 ;  /* 0x0000000404027228 */ /* 0x002fd00000000000 */
[----:B------:R-:W-:-:S08]  /*0140*/  DFMA R2, R8, -R2, 1 ;  /* 0x3ff000000802742b */ /* 0x000fd00000000802 */
[----:B------:R-:W-:Y:S02]  /*0150*/  DFMA R6, R2, R6, 0.5 ;  /* 0x3fe000000206742b */ /* 0x000fe40000000006 */
[----:B------:R-:W-:-:S08]  /*0160*/  DMUL R2, R4, R2 ;  /* 0x0000000204027228 */ /* 0x000fd00000000000 */
[----:B------:R-:W-:-:S08]  /*0170*/  DFMA R10, R6, R2, R4 ;  /* 0x00000002060a722b */ /* 0x000fd00000000004 */
[----:B------:R-:W-:Y:S02]  /*0180*/  DMUL R2, R8, R10 ;  /* 0x0000000a08027228 */ /* 0x000fe40000000000 */
[----:B------:R-:W-:Y:S02]  /*0190*/  VIADD R7, R11, 0xfff00000 ;  /* 0xfff000000b077836 */ /* 0x000fe40000000000 */
[----:B------:R-:W-:-:S04]  /*01a0*/  IMAD.MOV.U32 R6, RZ, RZ, R10 ;  /* 0x000000ffff067224 */ /* 0x000fc800078e000a */
[----:B------:R-:W-:-:S08]  /*01b0*/  DFMA R20, R2, -R2, R8 ;  /* 0x800000020214722b */ /* 0x000fd00000000008 */
[----:B------:R-:W-:Y:S01]  /*01c0*/  DFMA R12, R20, R6, R2 ;  /* 0x00000006140c722b */ /* 0x000fe20000000002 */
[----:B------:R-:W-:Y:S10]  /*01d0*/  @!P1 BRA `(.L_x_1) ;  /* 0x0000000000209947 */ /* 0x000ff40003800000 */
[----:B------:R-:W-:Y:S01]  /*01e0*/  IMAD.MOV.U32 R12, RZ, RZ, R2 ;  /* 0x000000ffff0c7224 */ /* 0x000fe200078e0002 */
[----:B------:R-:W-:Y:S01]  /*01f0*/  MOV R2, R4 ;  /* 0x0000000400027202 */ /* 0x000fe20000000f00 */
[----:B------:R-:W-:Y:S01]  /*0200*/  IMAD.MOV.U32 R6, RZ, RZ, R20 ;  /* 0x000000ffff067224 */ /* 0x000fe200078e0014 */
[----:B------:R-:W-:Y:S01]  /*0210*/  MOV R13, R9 ;  /* 0x00000009000d7202 */ /* 0x000fe20000000f00 */
[----:B------:R-:W-:Y:S01]  /*0220*/  IMAD.MOV.U32 R5, RZ, RZ, R3 ;  /* 0x000000ffff057224 */ /* 0x000fe200078e0003 */
[----:B------:R-:W-:Y:S01]  /*0230*/  MOV R4, 0x260 ;  /* 0x0000026000047802 */ /* 0x000fe20000000f00 */
[----:B------:R-:W-:-:S07]  /*0240*/  IMAD.MOV.U32 R11, RZ, RZ, R7 ;  /* 0x000000ffff0b7224 */ /* 0x000fce00078e0007 */
[----:B0-----:R-:W-:Y:S05]  /*0250*/  CALL.REL.NOINC `($__internal_0_$__cuda_sm20_dsqrt_rn_f64_mediumpath_v1) ;  /* 0x0000000400dc7944 */ /* 0x001fea0003c00000 */
.L_x_1:
[----:B------:R-:W-:Y:S05]  /*0260*/  BSYNC B0 ;  /* 0x0000000000007941 */ /* 0x000fea0003800000 */
.L_x_0:
[----:B------:R-:W-:-:S06]  /*0270*/  DADD R12, -R12, 3.5 ;  /* 0x400c00000c0c7429 */ /* 0x000fcc0000000100 */
[----:B------:R-:W1:Y:S08]  /*0280*/  F2I.S64.F64.FLOOR R2, R12 ;  /* 0x0000000c00027311 */ /* 0x000e700000305900 */
[----:B------:R2:W2:Y:S01]  /*0290*/  FRND.F64.FLOOR R14, R12 ;  /* 0x0000000c000e7313 */ /* 0x0004a20000305800 */
[----:B-1----:R-:W-:-:S04]  /*02a0*/  SHF.R.U32.HI R9, RZ, 0x1d, R3 ;  /* 0x0000001dff097819 */ /* 0x002fc80000011603 */
[----:B------:R-:W-:-:S04]  /*02b0*/  LOP3.LUT R9, R9, 0x4, RZ, 0xc0, !PT ;  /* 0x0000000409097812 */ /* 0x000fc800078ec0ff */
[----:B------:R-:W-:-:S05]  /*02c0*/  IADD3 R9, P1, R2, R9, RZ ;  /* 0x0000000902097210 */ /* 0x000fca0007f3e0ff */
[----:B------:R-:W-:Y:S01]  /*02d0*/  IMAD.X R0, RZ, RZ, R3, P1 ;  /* 0x000000ffff007224 */ /* 0x000fe200008e0603 */
[----:B------:R-:W-:-:S04]  /*02e0*/  ISETP.LT.U32.AND P1, PT, R9, 0x4, PT ;  /* 0x000000040900780c */ /* 0x000fc80003f21070 */
[----:B------:R-:W-:-:S13]  /*02f0*/  ISETP.LT.U32.OR.EX P1, PT, R0, RZ, P0, P1 ;  /* 0x000000ff0000720c */ /* 0x000fda0000721510 */
[----:B--2---:R-:W-:Y:S05]  /*0300*/  @P1 BRA `(.L_x_2) ;  /* 0x0000000000401947 */ /* 0x004fea0003800000 */
[----:B------:R-:W-:Y:S01]  /*0310*/  MOV R2, 0x0 ;  /* 0x0000000000027802 */ /* 0x000fe20000000f00 */
[----:B------:R-:W-:Y:S01]  /*0320*/  ULDC.64 UR4, c[0x4][0x30] ;  /* 0x01000c0000047ab9 */ /* 0x000fe20000000a00 */
[----:B------:R-:W-:Y:S01]  /*0330*/  ULDC.64 UR6, c[0x4][0x20] ;  /* 0x0100080000067ab9 */ /* 0x000fe20000000a00 */
[----:B------:R-:W-:Y:S01]  /*0340*/  IMAD.U32 R4, RZ, RZ, UR4 ;  /* 0x00000004ff047e24 */ /* 0x000fe2000f8e00ff */
[----:B------:R-:W-:Y:S01]  /*0350*/  MOV R5, UR5 ;  /* 0x0000000500057c02 */ /* 0x000fe20008000f00 */
[----:B------:R-:W-:Y:S01]  /*0360*/  ULDC.64 UR4, c[0x4][0x28] ;  /* 0x01000a0000047ab9 */ /* 0x000fe20000000a00 */
[----:B------:R-:W1:Y:S01]  /*0370*/  LDC.64 R2, c[0x4][R2] ;  /* 0x0100000002027b82 */ /* 0x000e620000000a00 */
[----:B------:R-:W-:Y:S01]  /*0380*/  IMAD.U32 R6, RZ, RZ, UR4 ;  /* 0x00000004ff067e24 */ /* 0x000fe2000f8e00ff */
[----:B------:R-:W-:Y:S01]  /*0390*/  MOV R11, UR7 ;  /* 0x00000007000b7c02 */ /* 0x000fe20008000f00 */
[----:B------:R-:W-:-:S07]  /*03a0*/  IMAD.U32 R7, RZ, RZ, UR5 ;  /* 0x00000005ff077e24 */ /* 0x000fce000f8e00ff */
[----:B------:R-:W-:Y:S01]  /*03b0*/  LEPC R20, `(.L_x_2) ;  /* 0x000000005014794e */ /* 0x000fe20000000000 */
[----:B------:R-:W-:Y:S02]  /*03c0*/  IMAD.U32 R10, RZ, RZ, UR6 ;  /* 0x00000006ff0a7e24 */ /* 0x000fe4000f8e00ff */
[----:B------:R-:W-:Y:S02]  /*03d0*/  IMAD.MOV.U32 R8, RZ, RZ, 0x4d ;  /* 0x0000004dff087424 */ /* 0x000fe400078e00ff */
[----:B------:R-:W-:Y:S02]  /*03e0*/  IMAD.MOV.U32 R12, RZ, RZ, 0x1 ;  /* 0x00000001ff0c7424 */ /* 0x000fe400078e00ff */
[----:B------:R-:W-:-:S07]  /*03f0*/  IMAD.MOV.U32 R13, RZ, RZ, RZ ;  /* 0x000000ffff0d7224 */ /* 0x000fce00078e00ff */
[----:B01----:R-:W-:Y:S05]  /*0400*/  CALL.ABS.NOINC R2 ;  /* 0x0000000002007343 */ /* 0x003fea0003c00000 */
.L_x_2:
[----:B------:R-:W-:Y:S01]  /*0410*/  IADD3 R8, R22, 0x6, RZ ;  /* 0x0000000616087810 */ /* 0x000fe20007ffe0ff */
[----:B------:R-:W-:Y:S01]  /*0420*/  IMAD.MOV.U32 R2, RZ, RZ, 0x0 ;  /* 0x00000000ff027424 */ /* 0x000fe200078e00ff */
[----:B------:R-:W-:Y:S01]  /*0430*/  MOV R6, 0x0 ;  /* 0x0000000000067802 */ /* 0x000fe20000000f00 */
[----:B------:R-:W-:Y:S01]  /*0440*/  IMAD.MOV.U32 R3, RZ, RZ, 0x40000000 ;  /* 0x40000000ff037424 */ /* 0x000fe200078e00ff */
[----:B------:R-:W1:Y:S01]  /*0450*/  I2F.F64.U32 R12, R8 ;  /* 0x00000008000c7312 */ /* 0x000e620000201800 */
[----:B------:R-:W-:Y:S01]  /*0460*/  IMAD.MOV.U32 R7, RZ, RZ, 0x3fd80000 ;  /* 0x3fd80000ff077424 */ /* 0x000fe200078e00ff */
[----:B------:R-:W-:Y:S05]  /*0470*/  WARPSYNC.ALL ;  /* 0x0000000000007948 */ /* 0x000fea0003800000 */
[----:B------:R-:W-:Y:S01]  /*0480*/  BAR.SYNC.DEFER_BLOCKING 0x0 ;  /* 0x0000000000007b1d */ /* 0x000fe20000010000 */
[----:B------:R-:W-:-:S05]  /*0490*/  ISETP.GE.AND P1, PT, R22, RZ, PT ;  /* 0x000000ff1600720c */ /* 0x000fca0003f26270 */
[----:B------:R-:W-:Y:S01]  /*04a0*/  BSSY B0, `(.L_x_3) ;  /* 0x0000018000007945 */ /* 0x000fe20003800000 */
        /* <DEDUP_REMOVED lines=18> */
[----:B------:R-:W-:Y:S01]  /*05d0*/  MOV R4, 0x600 ;  /* 0x0000060000047802 */ /* 0x000fe20000000f00 */
[----:B------:R-:W-:-:S07]  /*05e0*/  IMAD.MOV.U32 R21, RZ, RZ, R7 ;  /* 0x000000ffff157224 */ /* 0x000fce00078e0007 */
[----:B0-----:R-:W-:Y:S05]  /*05f0*/  CALL.REL.NOINC `($__internal_0_$__cuda_sm20_dsqrt_rn_f64_mediumpath_v1) ;  /* 0x0000000000f47944 */ /* 0x001fea0003c00000 */
[----:B------:R-:W-:Y:S01]  /*0600*/  MOV R20, R12 ;  /* 0x0000000c00147202 */ /* 0x000fe20000000f00 */
[----:B------:R-:W-:-:S07]  /*0610*/  IMAD.MOV.U32 R21, RZ, RZ, R13 ;  /* 0x000000ffff157224 */ /* 0x000fce00078e000d */
.L_x_4:
[----:B------:R-:W-:Y:S05]  /*0620*/  BSYNC B0 ;  /* 0x0000000000007941 */ /* 0x000fea0003800000 */
.L_x_3:
[----:B------:R-:W-:Y:S02]  /*0630*/  DADD R2, -R14, 5 ;  /* 0x401400000e027429 */ /* 0x000fe40000000100 */
[----:B------:R-:W-:-:S06]  /*0640*/  DADD R20, -R20, 3.5 ;  /* 0x400c000014147429 */ /* 0x000fcc0000000100 */
[----:B------:R-:W-:-:S04]  /*0650*/  DMUL R2, R14, R2 ;  /* 0x000000020e027228 */ /* 0x000fc80000000000 */
[----:B------:R-:W-:Y:S04]  /*0660*/  F2I.S64.F64.FLOOR R20, R20 ;  /* 0x0000001400147311 */ /* 0x000fe80000305900 */
[----:B------:R-:W-:-:S10]  /*0670*/  DFMA R2, R2, -0.5, R16 ;  /* 0xbfe000000202782b */ /* 0x000fd40000000010 */
[----:B------:R-:W1:Y:S02]  /*0680*/  F2I.S64.F64.FLOOR R2, R2 ;  /* 0x0000000200027311 */ /* 0x000e640000305900 */
[----:B-1----:R-:W-:-:S04]  /*0690*/  IADD3 R5, P2, R2, 0x1, RZ ;  /* 0x0000000102057810 */ /* 0x002fc80007f5e0ff */
[----:B------:R-:W-:Y:S01]  /*06a0*/  SEL R5, R20, R5, !P1 ;  /* 0x0000000514057207 */ /* 0x000fe20004800000 */
[----:B------:R-:W-:-:S05]  /*06b0*/  IMAD.X R7, RZ, RZ, R3, P2 ;  /* 0x000000ffff077224 */ /* 0x000fca00010e0603 */
[----:B------:R-:W-:-:S04]  /*06c0*/  SEL R6, R21, R7, !P1 ;  /* 0x0000000715067207 */ /* 0x000fc80004800000 */
[----:B------:R-:W-:-:S04]  /*06d0*/  SHF.R.U32.HI R4, RZ, 0x1d, R6 ;  /* 0x0000001dff047819 */ /* 0x000fc80000011606 */
[----:B------:R-:W-:-:S04]  /*06e0*/  LOP3.LUT R4, R4, 0x4, RZ, 0xc0, !PT ;  /* 0x0000000404047812 */ /* 0x000fc800078ec0ff */
[----:B------:R-:W-:-:S05]  /*06f0*/  IADD3 R14, P1, R4, R5, RZ ;  /* 0x00000005040e7210 */ /* 0x000fca0007f3e0ff */
[----:B------:R-:W-:Y:S01]  /*0700*/  IMAD.X R15, RZ, RZ, R6, P1 ;  /* 0x000000ffff0f7224 */ /* 0x000fe200008e0606 */
[----:B------:R-:W-:-:S04]  /*0710*/  ISETP.LT.U32.AND P1, PT, R14, 0x4, PT ;  /* 0x000000040e00780c */ /* 0x000fc80003f21070 */
[----:B------:R-:W-:-:S13]  /*0720*/  ISETP.LT.U32.OR.EX P0, PT, R15, RZ, P0, P1 ;  /* 0x000000ff0f00720c */ /* 0x000fda0000701510 */
[----:B------:R-:W-:Y:S05]  /*0730*/  @P0 BRA `(.L_x_5) ;  /* 0x0000000000400947 */ /* 0x000fea0003800000 */
[----:B------:R-:W-:Y:S01]  /*0740*/  MOV R2, 0x0 ;  /* 0x0000000000027802 */ /* 0x000fe20000000f00 */
[----:B------:R-:W-:Y:S01]  /*0750*/  ULDC.64 UR4, c[0x4][0x18] ;  /* 0x0100060000047ab9 */ /* 0x000fe20000000a00 */
[----:B------:R-:W-:Y:S01]  /*0760*/  ULDC.64 UR6, c[0x4][0x8] ;  /* 0x0100020000067ab9 */ /* 0x000fe20000000a00 */
[----:B------:R-:W-:Y:S01]  /*0770*/  MOV R4, UR4 ;  /* 0x0000000400047c02 */ /* 0x000fe20008000f00 */
[----:B------:R-:W-:Y:S01]  /*0780*/  IMAD.U32 R5, RZ, RZ, UR5 ;  /* 0x00000005ff057e24 */ /* 0x000fe2000f8e00ff */
[----:B------:R-:W-:Y:S01]  /*0790*/  ULDC.64 UR4, c[0x4][0x10] ;  /* 0x0100040000047ab9 */ /* 0x000fe20000000a00 */
[----:B------:R-:W1:Y:S01]  /*07a0*/  LDC.64 R2, c[0x4][R2] ;  /* 0x0100000002027b82 */ /* 0x000e620000000a00 */
[----:B------:R-:W-:Y:S01]  /*07b0*/  IMAD.U32 R6, RZ, RZ, UR4 ;  /* 0x00000004ff067e24 */ /* 0x000fe2000f8e00ff */
[----:B------:R-:W-:Y:S01]  /*07c0*/  MOV R10, UR6 ;  /* 0x00000006000a7c02 */ /* 0x000fe20008000f00 */
[----:B------:R-:W-:Y:S01]  /*07d0*/  IMAD.U32 R7, RZ, RZ, UR5 ;  /* 0x00000005ff077e24 */ /* 0x000fe2000f8e00ff */
[----:B------:R-:W-:Y:S01]  /*07e0*/  MOV R13, RZ ;  /* 0x000000ff000d7202 */ /* 0x000fe20000000f00 */
[----:B------:R-:W-:-:S07]  /*07f0*/  IMAD.U32 R11, RZ, RZ, UR7 ;  /* 0x00000007ff0b7e24 */ /* 0x000fce000f8e00ff */
[----:B------:R-:W-:Y:S01]  /*0800*/  LEPC R20, `(.L_x_5) ;  /* 0x000000003014794e */ /* 0x000fe20000000000 */
[----:B------:R-:W-:Y:S02]  /*0810*/  IMAD.MOV.U32 R8, RZ, RZ, 0x7c ;  /* 0x0000007cff087424 */ /* 0x000fe400078e00ff */
[----:B------:R-:W-:-:S07]  /*0820*/  IMAD.MOV.U32 R12, RZ, RZ, 0x1 ;  /* 0x00000001ff0c7424 */ /* 0x000fce00078e00ff */
[----:B01----:R-:W-:Y:S05]  /*0830*/  CALL.ABS.NOINC R2 ;  /* 0x0000000002007343 */ /* 0x003fea0003c00000 */
.L_x_5:
[----:B------:R-:W-:Y:S05]  /*0840*/  WARPSYNC.ALL ;  /* 0x0000000000007948 */ /* 0x000fea0003800000 */
[----:B------:R-:W-:Y:S01]  /*0850*/  BAR.SYNC.DEFER_BLOCKING 0x0 ;  /* 0x0000000000007b1d */ /* 0x000fe20000010000 */
[----:B------:R-:W-:-:S05]  /*0860*/  IMAD.SHL.U32 R7, R18, 0x10, RZ ;  /* 0x0000001012077824 */ /* 0x000fca00078e00ff */
[----:B------:R-:W-:Y:S02]  /*0870*/  ULDC.64 UR4, c[0x0][0x210] ;  /* 0x0000840000047ab9 */ /* 0x000fe40000000a00 */
[----:B------:R-:W1:Y:S01]  /*0880*/  LDC.64 R4, c[0x0][0x218] ;  /* 0x00008600ff047b82 */ /* 0x000e620000000a00 */
[C---:B------:R-:W-:Y:S01]  /*0890*/  LEA R2, P0, R14.reuse, UR4, 0x2 ;  /* 0x000000040e027c11 */ /* 0x040fe2000f8010ff */
[----:B------:R-:W-:Y:S03]  /*08a0*/  BSSY B0, `(.L_x_6) ;  /* 0x000000c000007945 */ /* 0x000fe60003800000 */
[----:B------:R-:W-:Y:S02]  /*08b0*/  LEA.HI.X R3, R14, UR5, R15, 0x2, P0 ;  /* 0x000000050e037c11 */ /* 0x000fe400080f140f */
[----:B------:R-:W-:Y:S01]  /*08c0*/  ISETP.GE.AND P0, PT, R19, 0x60, PT ;  /* 0x000000601300780c */ /* 0x000fe20003f06270 */
[----:B------:R-:W2:Y:S01]  /*08d0*/  LDC.64 R10, c[0x0][0x208] ;  /* 0x00008200ff0a7b82 */ /* 0x000ea20000000a00 */
[----:B------:R-:W-:-:S04]  /*08e0*/  LEA R2, P1, R9, R2, 0x4 ;  /* 0x0000000209027211 */ /* 0x000fc800078220ff */
[----:B------:R-:W-:-:S03]  /*08f0*/  LEA.HI.X R3, R9, R3, R0, 0x4, P1 ;  /* 0x0000000309037211 */ /* 0x000fc600008f2400 */
[----:B------:R-:W-:-:S04]  /*0900*/  IMAD.WIDE R2, R7, 0x4, R2 ;  /* 0x0000000407027825 */ /* 0x000fc800078e0202 */
[----:B------:R-:W-:Y:S01]  /*0910*/  IMAD.MOV.U32 R7, RZ, RZ, RZ ;  /* 0x000000ffff077224 */ /* 0x000fe200078e00ff */
[----:B------:R-:W-:Y:S06]  /*0920*/  @P0 BRA `(.L_x_7) ;  /* 0x00000000000c0947 */ /* 0x000fec0003800000 */
[----:B--2---:R-:W-:Y:S02]  /*0930*/  R2UR UR4, R10 ;  /* 0x000000000a0472ca */ /* 0x004fe400000e0000 */
[----:B------:R-:W-:-:S13]  /*0940*/  R2UR UR5, R11 ;  /* 0x000000000b0572ca */ /* 0x000fda00000e0000 */
[----:B------:R2:W5:Y:S02]  /*0950*/  LDG.E.EL R7, desc[UR4][R2.64] ;  /* 0x0000000402077981 */ /* 0x000564000c2e1900 */
.L_x_7:
[----:B------:R-:W-:Y:S05]  /*0960*/  BSYNC B0 ;  /* 0x0000000000007941 */ /* 0x000fea0003800000 */
.L_x_6:
[----:B------:R-:W-:Y:S05]  /*0970*/  @P0 EXIT ;  /* 0x000000000000094d */ /* 0x000fea0003800000 */
[----:B--2---:R-:W-:Y:S01]  /*0980*/  R2UR UR4, R10 ;  /* 0x000000000a0472ca */ /* 0x004fe200000e0000 */
[----:B-1----:R-:W-:Y:S01]  /*0990*/  IMAD.WIDE R2, R19, 0x4, R4 ;  /* 0x0000000413027825 */ /* 0x002fe200078e0204 */
[----:B------:R-:W-:-:S13]  /*09a0*/  R2UR UR5, R11 ;  /* 0x000000000b0572ca */ /* 0x000fda00000e0000 */
[----:B-----5:R-:W-:Y:S01]  /*09b0*/  STG.E desc[UR4][R2.64], R7 ;  /* 0x0000000702007986 */ /* 0x020fe2000c101904 */
[----:B------:R-:W-:Y:S05]  /*09c0*/  EXIT ;  /* 0x000000000000794d */ /* 0x000fea0003800000 */
        .weak           $__internal_0_$__cuda_sm20_dsqrt_rn_f64_mediumpath_v1
        .type           $__internal_0_$__cuda_sm20_dsqrt_rn_f64_mediumpath_v1,@function
        .size           $__internal_0_$__cuda_sm20_dsqrt_rn_f64_mediumpath_v1,(.L_x_13 - $__internal_0_$__cuda_sm20_dsqrt_rn_f64_mediumpath_v1)
$__internal_0_$__cuda_sm20_dsqrt_rn_f64_mediumpath_v1:
[----:B------:R-:W-:Y:S01]  /*09d0*/  ISETP.GE.U32.AND P2, PT, R2, -0x3400000, PT ;  /* 0xfcc000000200780c */ /* 0x000fe20003f46070 */
[----:B------:R-:W-:Y:S01]  /*09e0*/  BSSY B1, `(.L_x_8) ;  /* 0x0000027000017945 */ /* 0x000fe20003800000 */
[----:B------:R-:W-:Y:S01]  /*09f0*/  MOV R3, R13 ;  /* 0x0000000d00037202 */ /* 0x000fe20000000f00 */
[----:B------:R-:W-:Y:S02]  /*0a00*/  IMAD.MOV.U32 R2, RZ, RZ, R8 ;  /* 0x000000ffff027224 */ /* 0x000fe400078e0008 */
[----:B------:R-:W-:Y:S02]  /*0a10*/  IMAD.MOV.U32 R7, RZ, RZ, R21 ;  /* 0x000000ffff077224 */ /* 0x000fe400078e0015 */
[----:B------:R-:W-:-:S06]  /*0a20*/  IMAD.MOV.U32 R13, RZ, RZ, R5 ;  /* 0x000000ffff0d7224 */ /* 0x000fcc00078e0005 */
[----:B------:R-:W-:Y:S05]  /*0a30*/  @!P2 BRA `(.L_x_9) ;  /* 0x000000000020a947 */ /* 0x000fea0003800000 */
[----:B------:R-:W-:-:S10]  /*0a40*/  DFMA.RM R6, R6, R10, R12 ;  /* 0x0000000a0606722b */ /* 0x000fd4000000400c */
[----:B------:R-:W-:-:S05]  /*0a50*/  IADD3 R10, P2, R6, 0x1, RZ ;  /* 0x00000001060a7810 */ /* 0x000fca0007f5e0ff */
[----:B------:R-:W-:-:S06]  /*0a60*/  IMAD.X R11, RZ, RZ, R7, P2 ;  /* 0x000000ffff0b7224 */ /* 0x000fcc00010e0607 */
[----:B------:R-:W-:-:S08]  /*0a70*/  DFMA.RP R2, -R6, R10, R2 ;  /* 0x0000000a0602722b */ /* 0x000fd00000008102 */
[----:B------:R-:W-:-:S06]  /*0a80*/  DSETP.GT.AND P2, PT, R2, RZ, PT ;  /* 0x000000ff0200722a */ /* 0x000fcc0003f44000 */
[----:B------:R-:W-:Y:S02]  /*0a90*/  FSEL R6, R10, R6, P2 ;  /* 0x000000060a067208 */ /* 0x000fe40001000000 */
[----:B------:R-:W-:Y:S01]  /*0aa0*/  FSEL R7, R11, R7, P2 ;  /* 0x000000070b077208 */ /* 0x000fe20001000000 */
[----:B------:R-:W-:Y:S06]  /*0ab0*/  BRA `(.L_x_10) ;  /* 0x0000000000647947 */ /* 0x000fec0003800000 */
.L_x_9:
[----:B------:R-:W-:-:S14]  /*0ac0*/  DSETP.NE.AND P2, PT, R2, RZ, PT ;  /* 0x000000ff0200722a */ /* 0x000fdc0003f45000 */
[----:B------:R-:W-:Y:S05]  /*0ad0*/  @!P2 BRA `(.L_x_11) ;  /* 0x000000000058a947 */ /* 0x000fea0003800000 */
[----:B------:R-:W-:-:S13]  /*0ae0*/  ISETP.GE.AND P2, PT, R3, RZ, PT ;  /* 0x000000ff0300720c */ /* 0x000fda0003f46270 */
[----:B------:R-:W-:Y:S01]  /*0af0*/  @!P2 MOV R6, 0x0 ;  /* 0x000000000006a802 */ /* 0x000fe20000000f00 */
[----:B------:R-:W-:Y:S01]  /*0b00*/  @!P2 IMAD.MOV.U32 R7, RZ, RZ, -0x80000 ;  /* 0xfff80000ff07a424 */ /* 0x000fe200078e00ff */
[----:B------:R-:W-:Y:S06]  /*0b10*/  @!P2 BRA `(.L_x_10) ;  /* 0x00000000004ca947 */ /* 0x000fec0003800000 */
[----:B------:R-:W-:-:S13]  /*0b20*/  ISETP.GT.AND P2, PT, R3, 0x7fefffff, PT ;  /* 0x7fefffff0300780c */ /* 0x000fda0003f44270 */
[----:B------:R-:W-:Y:S05]  /*0b30*/  @P2 BRA `(.L_x_11) ;  /* 0x0000000000402947 */ /* 0x000fea0003800000 */
[----:B------:R-:W-:Y:S01]  /*0b40*/  DMUL R2, R2, 8.11296384146066816958e+31 ;  /* 0x4690000002027828 */ /* 0x000fe20000000000 */
[----:B------:R-:W-:Y:S01]  /*0b50*/  IMAD.MOV.U32 R6, RZ, RZ, RZ ;  /* 0x000000ffff067224 */ /* 0x000fe200078e00ff */
[----:B------:R-:W-:Y:S01]  /*0b60*/  MOV R13, 0x3fd80000 ;  /* 0x3fd80000000d7802 */ /* 0x000fe20000000f00 */
[----:B------:R-:W-:-:S03]  /*0b70*/  IMAD.MOV.U32 R12, RZ, RZ, 0x0 ;  /* 0x00000000ff0c7424 */ /* 0x000fc600078e00ff */
[----:B------:R-:W0:Y:S02]  /*0b80*/  MUFU.RSQ64H R7, R3 ;  /* 0x0000000300077308 */ /* 0x000e240000001c00 */
[----:B0-----:R-:W-:-:S08]  /*0b90*/  DMUL R10, R6, R6 ;  /* 0x00000006060a7228 */ /* 0x001fd00000000000 */
[----:B------:R-:W-:-:S08]  /*0ba0*/  DFMA R10, R2, -R10, 1 ;  /* 0x3ff00000020a742b */ /* 0x000fd0000000080a */
[----:B------:R-:W-:Y:S02]  /*0bb0*/  DFMA R12, R10, R12, 0.5 ;  /* 0x3fe000000a0c742b */ /* 0x000fe4000000000c */
[----:B------:R-:W-:-:S08]  /*0bc0*/  DMUL R10, R6, R10 ;  /* 0x0000000a060a7228 */ /* 0x000fd00000000000 */
[----:B------:R-:W-:-:S08]  /*0bd0*/  DFMA R10, R12, R10, R6 ;  /* 0x0000000a0c0a722b */ /* 0x000fd00000000006 */
[----:B------:R-:W-:Y:S02]  /*0be0*/  DMUL R6, R2, R10 ;  /* 0x0000000a02067228 */ /* 0x000fe40000000000 */
[----:B------:R-:W-:-:S06]  /*0bf0*/  VIADD R11, R11, 0xfff00000 ;  /* 0xfff000000b0b7836 */ /* 0x000fcc0000000000 */
[----:B------:R-:W-:-:S08]  /*0c00*/  DFMA R12, R6, -R6, R2 ;  /* 0x80000006060c722b */ /* 0x000fd00000000002 */
[----:B------:R-:W-:-:S10]  /*0c10*/  DFMA R6, R10, R12, R6 ;  /* 0x0000000c0a06722b */ /* 0x000fd40000000006 */
[----:B------:R-:W-:Y:S01]  /*0c20*/  VIADD R7, R7, 0xfcb00000 ;  /* 0xfcb0000007077836 */ /* 0x000fe20000000000 */
[----:B------:R-:W-:Y:S06]  /*0c30*/  BRA `(.L_x_10) ;  /* 0x0000000000047947 */ /* 0x000fec0003800000 */
.L_x_11:
[----:B------:R-:W-:-:S11]  /*0c40*/  DADD R6, R2, R2 ;  /* 0x0000000002067229 */ /* 0x000fd60000000002 */
.L_x_10:
[----:B------:R-:W-:Y:S05]  /*0c50*/  BSYNC B1 ;  /* 0x0000000000017941 */ /* 0x000fea0003800000 */
.L_x_8:
[----:B------:R-:W-:Y:S01]  /*0c60*/  IMAD.MOV.U32 R5, RZ, RZ, 0x0 ;  /* 0x00000000ff057424 */ /* 0x000fe200078e00ff */
[----:B------:R-:W-:Y:S01]  /*0c70*/  MOV R13, R7 ;  /* 0x00000007000d7202 */ /* 0x000fe20000000f00 */
[----:B------:R-:W-:Y:S02]  /*0c80*/  IMAD.MOV.U32 R12, RZ, RZ, R6 ;  /* 0x000000ffff0c7224 */ /* 0x000fe400078e0006 */
[----:B------:R-:W-:Y:S05]  /*0c90*/  RET.REL.NODEC R4 `(triton_poi_fused_index_0) ;  /* 0xfffffff004d87950 */ /* 0x000fea0003c3ffff */
.L_x_12:
[----:B------:R-:W-:-:S00]  /*0ca0*/  BRA `(.L_x_12) ;  /* 0xfffffffc00fc7947 */ /* 0x000fc0000383ffff */
[----:B------:R-:W-:-:S00]  /*0cb0*/  NOP ;  /* 0x0000000000007918 */ /* 0x000fc00000000000 */
        /* <DEDUP_REMOVED lines=12> */
.L_x_13:


//--------------------- .nv.global.init           --------------------------
	.section	.nv.global.init,"aw",@progbits
.nv.global.init:
	.type		assertFunc_1,@object
	.size		assertFunc_1,(assertFunc_0 - assertFunc_1)
assertFunc_1:
        /*0000*/ 	.byte	0x75, 0x6e, 0x6b, 0x6e, 0x6f, 0x77, 0x6e, 0x00
	.type		assertFunc_0,@object
	.size		assertFunc_0,(assertMessage_1 - assertFunc_0)
assertFunc_0:
        /*0008*/ 	.byte	0x75, 0x6e, 0x6b, 0x6e, 0x6f, 0x77, 0x6e, 0x00
	.type		assertMessage_1,@object
	.size		assertMessage_1,(assertMessage_0 - assertMessage_1)
assertMessage_1:
        /*0010*/ 	.byte	0x69, 0x6e, 0x64, 0x65, 0x78, 0x20, 0x6f, 0x75, 0x74, 0x20, 0x6f, 0x66, 0x20, 0x62, 0x6f, 0x75
        /*0020*/ 	.byte	0x6e, 0x64, 0x73, 0x3a, 0x20, 0x30, 0x20, 0x3c, 0x3d, 0x20, 0x74, 0x6d, 0x70, 0x39, 0x36, 0x20
        /*0030*/ 	.byte	0x3c, 0x20, 0x34, 0x00
	.type		assertMessage_0,@object
	.size		assertMessage_0,(assertFile_0 - assertMessage_0)
assertMessage_0:
        /*0034*/ 	.byte	0x69, 0x6e, 0x64, 0x65, 0x78, 0x20, 0x6f, 0x75, 0x74, 0x20, 0x6f, 0x66, 0x20, 0x62, 0x6f, 0x75
        /*0044*/ 	.byte	0x6e, 0x64, 0x73, 0x3a, 0x20, 0x30, 0x20, 0x3c, 0x3d, 0x20, 0x74, 0x6d, 0x70, 0x34, 0x39, 0x20
        /*0054*/ 	.byte	0x3c, 0x20, 0x34, 0x00
	.type		assertFile_0,@object
	.size		assertFile_0,(assertFile_1 - assertFile_0)
assertFile_0:
        /*0058*/ 	.byte	0x69, 0x6e, 0x64, 0x75, 0x63, 0x74, 0x6f, 0x72, 0x5f, 0x63, 0x61, 0x63, 0x68, 0x65, 0x2f, 0x70
        /*0068*/ 	.byte	0x69, 0x2f, 0x63, 0x70, 0x69, 0x63, 0x69, 0x6d, 0x6d, 0x68, 0x6a, 0x77, 0x75, 0x32, 0x77, 0x6d
        /*0078*/ 	.byte	0x37, 0x76, 0x65, 0x37, 0x67, 0x33, 0x78, 0x70, 0x74, 0x32, 0x7a, 0x65, 0x68, 0x65, 0x63, 0x35
        /*0088*/ 	.byte	0x61, 0x70, 0x6c, 0x65, 0x34, 0x6f, 0x6a, 0x74, 0x33, 0x63, 0x66, 0x75, 0x76, 0x6b, 0x69, 0x6c
        /*0098*/ 	.byte	0x73, 0x74, 0x66, 0x6b, 0x67, 0x6a, 0x2e, 0x70, 0x79, 0x00
	.type		assertFile_1,@object
	.size		assertFile_1,(.L_1 - assertFile_1)
assertFile_1:
        /*00a2*/ 	.byte	0x69, 0x6e, 0x64, 0x75, 0x63, 0x74, 0x6f, 0x72, 0x5f, 0x63, 0x61, 0x63, 0x68, 0x65, 0x2f, 0x70
        /*00b2*/ 	.byte	0x69, 0x2f, 0x63, 0x70, 0x69, 0x63, 0x69, 0x6d, 0x6d, 0x68, 0x6a, 0x77, 0x75, 0x32, 0x77, 0x6d
        /*00c2*/ 	.byte	0x37, 0x76, 0x65, 0x37, 0x67, 0x33, 0x78, 0x70, 0x74, 0x32, 0x7a, 0x65, 0x68, 0x65, 0x63, 0x35
        /*00d2*/ 	.byte	0x61, 0x70, 0x6c, 0x65, 0x34, 0x6f, 0x6a, 0x74, 0x33, 0x63, 0x66, 0x75, 0x76, 0x6b, 0x69, 0x6c
        /*00e2*/ 	.byte	0x73, 0x74, 0x66, 0x6b, 0x67, 0x6a, 0x2e, 0x70, 0x79, 0x00
.L_1:


//--------------------- .nv.constant0.triton_poi_fused_index_0 --------------------------
	.section	.nv.constant0.triton_poi_fused_index_0,"a",@progbits
	.sectionflags	@""
	.align	4
.nv.constant0.triton_poi_fused_index_0:
	.zero		548


//--------------------- SYMBOLS --------------------------

	.type		__assertfail,@function
